	.headerflags	@"EF_CUDA_TEXMODE_UNIFIED EF_CUDA_64BIT_ADDRESS EF_CUDA_ACCELERATORS EF_CUDA_SM90 EF_CUDA_VIRTUAL_SM(EF_CUDA_SM90)"
	.elftype	@"ET_EXEC"


//--------------------- .nv.info                  --------------------------
	.section	.nv.info,"",@"SHT_CUDA_INFO"
	.align	4


	//----- nvinfo : EIATTR_REGCOUNT
	.align		4
        /*0000*/ 	.byte	0x04, 0x2f
        /*0002*/ 	.short	(.L_1 - .L_0)
	.align		4
.L_0:
        /*0004*/ 	.word	index@(triton_poi_fused__unsafe_index_add_mul_sub_12)
        /*0008*/ 	.word	0x00000022


	//----- nvinfo : EIATTR_MIN_STACK_SIZE
	.align		4
.L_1:
        /*000c*/ 	.byte	0x04, 0x12
        /*000e*/ 	.short	(.L_3 - .L_2)
	.align		4
.L_2:
        /*0010*/ 	.word	index@(triton_poi_fused__unsafe_index_add_mul_sub_12)
        /*0014*/ 	.word	0x00000000


	//----- nvinfo : EIATTR_FRAME_SIZE
	.align		4
.L_3:
        /*0018*/ 	.byte	0x04, 0x11
        /*001a*/ 	.short	(.L_5 - .L_4)
	.align		4
.L_4:
        /*001c*/ 	.word	index@(triton_poi_fused__unsafe_index_add_mul_sub_12)
        /*0020*/ 	.word	0x00000000


	//----- nvinfo : EIATTR_MIN_STACK_SIZE
	.align		4
.L_5:
        /*0024*/ 	.byte	0x04, 0x12
        /*0026*/ 	.short	(.L_7 - .L_6)
	.align		4
.L_6:
        /*0028*/ 	.word	index@(triton_poi_fused__unsafe_index_add_mul_sub_12)
        /*002c*/ 	.word	0x00000000
.L_7:


//--------------------- .nv.info.triton_poi_fused__unsafe_index_add_mul_sub_12 --------------------------
	.section	.nv.info.triton_poi_fused__unsafe_index_add_mul_sub_12,"",@"SHT_CUDA_INFO"
	.sectionflags	@""
	.align	4


	//----- nvinfo : EIATTR_CUDA_API_VERSION
	.align		4
        /*0000*/ 	.byte	0x04, 0x37
        /*0002*/ 	.short	(.L_9 - .L_8)
.L_8:
        /*0004*/ 	.word	0x0000007c


	//----- nvinfo : EIATTR_KPARAM_INFO
	.align		4
.L_9:
        /*0008*/ 	.byte	0x04, 0x17
        /*000a*/ 	.short	(.L_11 - .L_10)
.L_10:
        /*000c*/ 	.word	0x00000000
        /*0010*/ 	.short	0x0006
        /*0012*/ 	.short	0x0030
        /*0014*/ 	.byte	0x00, 0xf0, 0x11, 0x00


	//----- nvinfo : EIATTR_KPARAM_INFO
	.align		4
.L_11:
        /*0018*/ 	.byte	0x04, 0x17
        /*001a*/ 	.short	(.L_13 - .L_12)
.L_12:
        /*001c*/ 	.word	0x00000000
        /*0020*/ 	.short	0x0005
        /*0022*/ 	.short	0x0028
        /*0024*/ 	.byte	0x00, 0xf4, 0x21, 0x00


	//----- nvinfo : EIATTR_KPARAM_INFO
	.align		4
.L_13:
        /*0028*/ 	.byte	0x04, 0x17
        /*002a*/ 	.short	(.L_15 - .L_14)
.L_14:
        /*002c*/ 	.word	0x00000000
        /*0030*/ 	.short	0x0004
        /*0032*/ 	.short	0x0020
        /*0034*/ 	.byte	0x00, 0xf4, 0x21, 0x00


	//----- nvinfo : EIATTR_KPARAM_INFO
	.align		4
.L_15:
        /*0038*/ 	.byte	0x04, 0x17
        /*003a*/ 	.short	(.L_17 - .L_16)
.L_16:
        /*003c*/ 	.word	0x00000000
        /*0040*/ 	.short	0x0003
        /*0042*/ 	.short	0x0018
        /*0044*/ 	.byte	0x00, 0xf4, 0x21, 0x00


	//----- nvinfo : EIATTR_KPARAM_INFO
	.align		4
.L_17:
        /*0048*/ 	.byte	0x04, 0x17
        /*004a*/ 	.short	(.L_19 - .L_18)
.L_18:
        /*004c*/ 	.word	0x00000000
        /*0050*/ 	.short	0x0002
        /*0052*/ 	.short	0x0010
        /*0054*/ 	.byte	0x00, 0xf4, 0x21, 0x00


	//----- nvinfo : EIATTR_KPARAM_INFO
	.align		4
.L_19:
        /*0058*/ 	.byte	0x04, 0x17
        /*005a*/ 	.short	(.L_21 - .L_20)
.L_20:
        /*005c*/ 	.word	0x00000000
        /*0060*/ 	.short	0x0001
        /*0062*/ 	.short	0x0008
        /*0064*/ 	.byte	0x00, 0xf4, 0x21, 0x00


	//----- nvinfo : EIATTR_KPARAM_INFO
	.align		4
.L_21:
        /*0068*/ 	.byte	0x04, 0x17
        /*006a*/ 	.short	(.L_23 - .L_22)
.L_22:
        /*006c*/ 	.word	0x00000000
        /*0070*/ 	.short	0x0000
        /*0072*/ 	.short	0x0000
        /*0074*/ 	.byte	0x00, 0xf4, 0x21, 0x00


	//----- nvinfo : EIATTR_SPARSE_MMA_MASK
	.align		4
.L_23:
        /*0078*/ 	.byte	0x03, 0x50
        /*007a*/ 	.short	0x0000


	//----- nvinfo : EIATTR_MAXREG_COUNT
	.align		4
        /*007c*/ 	.byte	0x03, 0x1b
        /*007e*/ 	.short	0x00ff


	//----- nvinfo : EIATTR_EXIT_INSTR_OFFSETS
	.align		4
        /*0080*/ 	.byte	0x04, 0x1c
        /*0082*/ 	.short	(.L_25 - .L_24)


	//   ....[0]....
.L_24:
        /*0084*/ 	.word	0x00000b40


	//----- nvinfo : EIATTR_REQNTID
	.align		4
.L_25:
        /*0088*/ 	.byte	0x04, 0x10
        /*008a*/ 	.short	(.L_27 - .L_26)
.L_26:
        /*008c*/ 	.word	0x00000080
        /*0090*/ 	.word	0x00000001
        /*0094*/ 	.word	0x00000001


	//----- nvinfo : EIATTR_CBANK_PARAM_SIZE
	.align		4
.L_27:
        /*0098*/ 	.byte	0x03, 0x19
        /*009a*/ 	.short	0x0034


	//----- nvinfo : EIATTR_PARAM_CBANK
	.align		4
        /*009c*/ 	.byte	0x04, 0x0a
        /*009e*/ 	.short	(.L_29 - .L_28)
	.align		4
.L_28:
        /*00a0*/ 	.word	index@(.nv.constant0.triton_poi_fused__unsafe_index_add_mul_sub_12)
        /*00a4*/ 	.short	0x0210
        /*00a6*/ 	.short	0x0034


	//----- nvinfo : EIATTR_SW_WAR
	.align		4
.L_29:
        /*00a8*/ 	.byte	0x04, 0x36
        /*00aa*/ 	.short	(.L_31 - .L_30)
.L_30:
        /*00ac*/ 	.word	0x00000008
.L_31:


//--------------------- .nv.callgraph             --------------------------
	.section	.nv.callgraph,"",@"SHT_CUDA_CALLGRAPH"
	.align	4
	.sectionentsize	8
	.align		4
        /*0000*/ 	.word	0x00000000
	.align		4
        /*0004*/ 	.word	0xffffffff
	.align		4
        /*0008*/ 	.word	0x00000000
	.align		4
        /*000c*/ 	.word	0xfffffffe
	.align		4
        /*0010*/ 	.word	0x00000000
	.align		4
        /*0014*/ 	.word	0xfffffffd
	.align		4
        /*0018*/ 	.word	0x00000000
	.align		4
        /*001c*/ 	.word	0xfffffffc


//--------------------- .text.triton_poi_fused__unsafe_index_add_mul_sub_12 --------------------------
	.section	.text.triton_poi_fused__unsafe_index_add_mul_sub_12,"ax",@progbits
	.align	128
        .global         triton_poi_fused__unsafe_index_add_mul_sub_12
        .type           triton_poi_fused__unsafe_index_add_mul_sub_12,@function
        .size           triton_poi_fused__unsafe_index_add_mul_sub_12,(.L_x_1 - triton_poi_fused__unsafe_index_add_mul_sub_12)
        .other          triton_poi_fused__unsafe_index_add_mul_sub_12,@"STO_CUDA_ENTRY STV_DEFAULT"
triton_poi_fused__unsafe_index_add_mul_sub_12:
.text.triton_poi_fused__unsafe_index_add_mul_sub_12:
[----:B------:R-:W-:Y:S01]  /*0000*/  LDC R1, c[0x0][0x28] ;  /* 0x00000a00ff017b82 */ /* 0x000fe20000000800 */
[----:B------:R-:W1:Y:S07]  /*0010*/  S2R R0, SR_TID.X ;  /* 0x0000000000007919 */ /* 0x000e6e0000002100 */
[----:B------:R-:W2:Y:S01]  /*0020*/  LDC.64 R4, c[0x0][0x210] ;  /* 0x00008400ff047b82 */ /* 0x000ea20000000a00 */
[----:B------:R-:W-:Y:S01]  /*0030*/  ULDC.64 UR4, c[0x0][0x208] ;  /* 0x0000820000047ab9 */ /* 0x000fe20000000a00 */
[----:B------:R-:W-:Y:S01]  /*0040*/  ULDC.64 UR6, c[0x0][0x220] ;  /* 0x0000880000067ab9 */ /* 0x000fe20000000a00 */
[----:B------:R-:W3:Y:S05]  /*0050*/  S2R R3, SR_CTAID.X ;  /* 0x0000000000037919 */ /* 0x000eea0000002500 */
[----:B------:R-:W4:Y:S01]  /*0060*/  LDC.64 R26, c[0x0][0x218] ;  /* 0x00008600ff1a7b82 */ /* 0x000f220000000a00 */
[----:B-1----:R-:W-:Y:S01]  /*0070*/  IMAD.SHL.U32 R0, R0, 0x4, RZ ;  /* 0x0000000400007824 */ /* 0x002fe200078e00ff */
[----:B---3--:R-:W-:-:S04]  /*0080*/  SHF.R.S32.HI R18, RZ, 0x15, R3 ;  /* 0x00000015ff127819 */ /* 0x008fc80000011403 */
[----:B------:R-:W-:Y:S02]  /*0090*/  LOP3.LUT R0, R0, 0x1fc, RZ, 0xc0, !PT ;  /* 0x000001fc00007812 */ /* 0x000fe400078ec0ff */
[----:B------:R-:W-:-:S03]  /*00a0*/  SGXT R18, R18, 0x1 ;  /* 0x000000011212781a */ /* 0x000fc60000000200 */
[----:B------:R-:W-:-:S04]  /*00b0*/  IMAD R3, R3, 0x400, R0 ;  /* 0x0000040003037824 */ /* 0x000fc800078e0200 */
[----:B------:R-:W-:Y:S01]  /*00c0*/  VIADD R17, R3, 0x200 ;  /* 0x0000020003117836 */ /* 0x000fe20000000000 */
[----:B------:R-:W-:-:S04]  /*00d0*/  SHF.R.S32.HI R0, RZ, 0x1f, R3 ;  /* 0x0000001fff007819 */ /* 0x000fc80000011403 */
[----:B------:R-:W-:Y:S02]  /*00e0*/  LEA.HI R6, R18, R17, RZ, 0x3 ;  /* 0x0000001112067211 */ /* 0x000fe400078f18ff */
[----:B------:R-:W-:Y:S02]  /*00f0*/  LEA.HI R0, R0, R3, RZ, 0x3 ;  /* 0x0000000300007211 */ /* 0x000fe400078f18ff */
[----:B------:R-:W-:Y:S02]  /*0100*/  SHF.R.S32.HI R6, RZ, 0x3, R6 ;  /* 0x00000003ff067819 */ /* 0x000fe40000011406 */
[----:B------:R-:W-:Y:S02]  /*0110*/  SHF.R.S32.HI R2, RZ, 0x3, R0 ;  /* 0x00000003ff027819 */ /* 0x000fe40000011400 */
[----:B------:R-:W-:Y:S02]  /*0120*/  LEA.HI R8, R6, R6, RZ, 0x3 ;  /* 0x0000000606087211 */ /* 0x000fe400078f18ff */
[----:B------:R-:W-:-:S02]  /*0130*/  LEA.HI R7, R2, R2, RZ, 0x3 ;  /* 0x0000000202077211 */ /* 0x000fc400078f18ff */
[----:B------:R-:W-:Y:S02]  /*0140*/  LOP3.LUT R9, R8, 0xfffffff8, RZ, 0xc0, !PT ;  /* 0xfffffff808097812 */ /* 0x000fe400078ec0ff */
[----:B------:R-:W-:Y:S02]  /*0150*/  LOP3.LUT R7, R7, 0xfffffff8, RZ, 0xc0, !PT ;  /* 0xfffffff807077812 */ /* 0x000fe400078ec0ff */
[----:B------:R-:W-:Y:S01]  /*0160*/  LOP3.LUT R16, R0, 0xfffffff8, RZ, 0xc0, !PT ;  /* 0xfffffff800107812 */ /* 0x000fe200078ec0ff */
[----:B------:R-:W-:Y:S02]  /*0170*/  IMAD.IADD R9, R6, 0x1, -R9 ;  /* 0x0000000106097824 */ /* 0x000fe400078e0a09 */
[----:B------:R-:W-:Y:S02]  /*0180*/  IMAD.IADD R7, R2, 0x1, -R7 ;  /* 0x0000000102077824 */ /* 0x000fe400078e0a07 */
[--C-:B--2---:R-:W-:Y:S02]  /*0190*/  IMAD.WIDE R10, R9, 0x8, R4.reuse ;  /* 0x00000008090a7825 */ /* 0x104fe400078e0204 */
[----:B------:R-:W1:Y:S02]  /*01a0*/  LDC.64 R8, c[0x0][0x228] ;  /* 0x00008a00ff087b82 */ /* 0x000e640000000a00 */
[----:B------:R-:W-:-:S02]  /*01b0*/  IMAD.WIDE R20, R7, 0x8, R4 ;  /* 0x0000000807147825 */ /* 0x000fc400078e0204 */
[----:B------:R-:W2:Y:S02]  /*01c0*/  LDG.E.EL.64 R10, desc[UR4][R10.64] ;  /* 0x000000040a0a7981 */ /* 0x000ea4000c2e1b00 */
[----:B------:R-:W-:Y:S02]  /*01d0*/  IMAD.IADD R16, R3, 0x1, -R16 ;  /* 0x0000000103107824 */ /* 0x000fe400078e0a10 */
[----:B------:R-:W3:Y:S02]  /*01e0*/  LDG.E.EL.64 R20, desc[UR4][R20.64] ;  /* 0x0000000414147981 */ /* 0x000ee4000c2e1b00 */
[----:B----4-:R-:W-:-:S06]  /*01f0*/  IMAD.WIDE R12, R16, 0x8, R26 ;  /* 0x00000008100c7825 */ /* 0x010fcc00078e021a */
[----:B------:R-:W4:Y:S01]  /*0200*/  LDG.E.EL.128 R12, desc[UR4][R12.64] ;  /* 0x000000040c0c7981 */ /* 0x000f22000c2e1d00 */
[----:B-1----:R-:W-:-:S06]  /*0210*/  IMAD.WIDE R4, R16, 0x8, R8 ;  /* 0x0000000810047825 */ /* 0x002fcc00078e0208 */
[----:B------:R-:W5:Y:S01]  /*0220*/  LDG.E.EL.128 R4, desc[UR4][R4.64] ;  /* 0x0000000404047981 */ /* 0x000f62000c2e1d00 */
[----:B------:R-:W-:-:S05]  /*0230*/  VIADD R25, R3, 0x2 ;  /* 0x0000000203197836 */ /* 0x000fca0000000000 */
[----:B------:R-:W-:-:S04]  /*0240*/  LEA.HI R0, R18, R25, RZ, 0x3 ;  /* 0x0000001912007211 */ /* 0x000fc800078f18ff */
[----:B------:R-:W-:-:S05]  /*0250*/  LOP3.LUT R0, R0, 0xfffffff8, RZ, 0xc0, !PT ;  /* 0xfffffff800007812 */ /* 0x000fca00078ec0ff */
[----:B------:R-:W-:Y:S01]  /*0260*/  IMAD.IADD R25, R25, 0x1, -R0 ;  /* 0x0000000119197824 */ /* 0x000fe200078e0a00 */
[----:B------:R-:W-:-:S04]  /*0270*/  LEA.HI R17, R18, R17, RZ, 0x6 ;  /* 0x0000001112117211 */ /* 0x000fc800078f30ff */
[----:B------:R-:W-:Y:S02]  /*0280*/  SHF.R.S32.HI R17, RZ, 0x6, R17 ;  /* 0x00000006ff117819 */ /* 0x000fe40000011411 */
[----:B--2---:R-:W-:-:S04]  /*0290*/  SHF.R.U32.HI R23, RZ, 0x1d, R11 ;  /* 0x0000001dff177819 */ /* 0x004fc8000001160b */
[----:B------:R-:W-:Y:S02]  /*02a0*/  LOP3.LUT R23, R23, 0x4, RZ, 0xc0, !PT ;  /* 0x0000000417177812 */ /* 0x000fe400078ec0ff */
[----:B---3--:R-:W-:Y:S02]  /*02b0*/  SHF.R.U32.HI R19, RZ, 0x1d, R21 ;  /* 0x0000001dff137819 */ /* 0x008fe40000011615 */
[----:B------:R-:W-:Y:S02]  /*02c0*/  IADD3 R2, P1, R10, R23, RZ ;  /* 0x000000170a027210 */ /* 0x000fe40007f3e0ff */
[----:B------:R-:W-:-:S03]  /*02d0*/  LOP3.LUT R19, R19, 0x4, RZ, 0xc0, !PT ;  /* 0x0000000413137812 */ /* 0x000fc600078ec0ff */
[----:B------:R-:W-:Y:S01]  /*02e0*/  IMAD.X R11, RZ, RZ, R11, P1 ;  /* 0x000000ffff0b7224 */ /* 0x000fe200008e060b */
[----:B------:R-:W-:Y:S02]  /*02f0*/  IADD3 R19, P0, R20, R19, RZ ;  /* 0x0000001314137210 */ /* 0x000fe40007f1e0ff */
[----:B----4-:R-:W-:Y:S02]  /*0300*/  SHF.R.U32.HI R28, RZ, 0x1b, R13 ;  /* 0x0000001bff1c7819 */ /* 0x010fe4000001160d */
[----:B------:R-:W-:Y:S01]  /*0310*/  SHF.L.U64.HI R0, R2, 0x4, R11 ;  /* 0x0000000402007819 */ /* 0x000fe2000001020b */
[----:B------:R-:W-:Y:S01]  /*0320*/  IMAD.X R20, RZ, RZ, R21, P0 ;  /* 0x000000ffff147224 */ /* 0x000fe200000e0615 */
[----:B------:R-:W-:Y:S01]  /*0330*/  LEA R29, P0, R12, UR6, 0x2 ;  /* 0x000000060c1d7c11 */ /* 0x000fe2000f8010ff */
[----:B------:R-:W-:Y:S01]  /*0340*/  IMAD.SHL.U32 R2, R2, 0x10, RZ ;  /* 0x0000001002027824 */ /* 0x000fe200078e00ff */
[----:B------:R-:W-:Y:S02]  /*0350*/  LOP3.LUT R28, R28, 0x10, RZ, 0xc0, !PT ;  /* 0x000000101c1c7812 */ /* 0x000fe400078ec0ff */
[----:B------:R-:W-:-:S02]  /*0360*/  LEA.HI.X R13, R12, UR7, R13, 0x2, P0 ;  /* 0x000000070c0d7c11 */ /* 0x000fc400080f140d */
[----:B------:R-:W-:Y:S01]  /*0370*/  IADD3 R22, P2, P3, R2, R29, R28 ;  /* 0x0000001d02167210 */ /* 0x000fe20007b5e01c */
[C---:B------:R-:W-:Y:S01]  /*0380*/  IMAD.SHL.U32 R10, R19.reuse, 0x10, RZ ;  /* 0x00000010130a7824 */ /* 0x040fe200078e00ff */
[----:B------:R-:W-:Y:S02]  /*0390*/  SHF.L.U64.HI R11, R19, 0x4, R20 ;  /* 0x00000004130b7819 */ /* 0x000fe40000010214 */
[----:B------:R-:W-:Y:S02]  /*03a0*/  IADD3.X R23, R0, R13, RZ, P2, P3 ;  /* 0x0000000d00177210 */ /* 0x000fe400017e64ff */
[----:B------:R-:W-:Y:S02]  /*03b0*/  SHF.R.U32.HI R19, RZ, 0x1b, R15 ;  /* 0x0000001bff137819 */ /* 0x000fe4000001160f */
[----:B------:R-:W-:Y:S01]  /*03c0*/  LEA R12, P2, R14, UR6, 0x2 ;  /* 0x000000060e0c7c11 */ /* 0x000fe2000f8410ff */
[----:B------:R-:W-:Y:S01]  /*03d0*/  IMAD.SHL.U32 R20, R17, 0x10, RZ ;  /* 0x0000001011147824 */ /* 0x000fe200078e00ff */
[----:B------:R-:W-:-:S02]  /*03e0*/  IADD3 R28, P0, P1, R10, R29, R28 ;  /* 0x0000001d0a1c7210 */ /* 0x000fc4000791e01c */
[----:B------:R-:W-:Y:S02]  /*03f0*/  LEA.HI R17, R18, R3, RZ, 0x6 ;  /* 0x0000000312117211 */ /* 0x000fe400078f30ff */
[----:B------:R-:W-:Y:S02]  /*0400*/  LOP3.LUT R19, R19, 0x10, RZ, 0xc0, !PT ;  /* 0x0000001013137812 */ /* 0x000fe400078ec0ff */
[----:B------:R-:W-:Y:S02]  /*0410*/  LEA.HI.X R14, R14, UR7, R15, 0x2, P2 ;  /* 0x000000070e0e7c11 */ /* 0x000fe400090f140f */
[----:B-----5:R-:W-:Y:S02]  /*0420*/  SHF.R.U32.HI R15, RZ, 0x1b, R5 ;  /* 0x0000001bff0f7819 */ /* 0x020fe40000011605 */
[----:B------:R-:W-:Y:S02]  /*0430*/  IADD3 R18, P5, P4, R10, R12, R19 ;  /* 0x0000000c0a127210 */ /* 0x000fe40007cbe013 */
[----:B------:R-:W-:-:S02]  /*0440*/  SHF.R.S32.HI R17, RZ, 0x6, R17 ;  /* 0x00000006ff117819 */ /* 0x000fc40000011411 */
[----:B------:R-:W-:Y:S02]  /*0450*/  IADD3.X R29, R11, R13, RZ, P0, P1 ;  /* 0x0000000d0b1d7210 */ /* 0x000fe400007e24ff */
[----:B------:R-:W-:Y:S02]  /*0460*/  LOP3.LUT R13, R15, 0x10, RZ, 0xc0, !PT ;  /* 0x000000100f0d7812 */ /* 0x000fe400078ec0ff */
[----:B------:R-:W-:Y:S02]  /*0470*/  LEA R15, P0, R4, UR6, 0x2 ;  /* 0x00000006040f7c11 */ /* 0x000fe4000f8010ff */
[----:B------:R-:W-:Y:S01]  /*0480*/  IADD3 R12, P3, P2, R2, R12, R19 ;  /* 0x0000000c020c7210 */ /* 0x000fe20007a7e013 */
[----:B------:R-:W-:Y:S01]  /*0490*/  IMAD.SHL.U32 R21, R17, 0x10, RZ ;  /* 0x0000001011157824 */ /* 0x000fe200078e00ff */
[----:B------:R-:W-:Y:S02]  /*04a0*/  IADD3.X R19, R11, R14, RZ, P5, P4 ;  /* 0x0000000e0b137210 */ /* 0x000fe40002fe84ff */
[----:B------:R-:W-:-:S02]  /*04b0*/  LEA.HI.X R5, R4, UR7, R5, 0x2, P0 ;  /* 0x0000000704057c11 */ /* 0x000fc400080f1405 */
[----:B------:R-:W-:Y:S01]  /*04c0*/  IADD3 R30, P0, P1, R10, R15, R13 ;  /* 0x0000000f0a1e7210 */ /* 0x000fe2000791e00d */
[----:B------:R-:W-:-:S03]  /*04d0*/  IMAD.WIDE R18, R21, 0x4, R18 ;  /* 0x0000000415127825 */ /* 0x000fc600078e0212 */
[----:B------:R-:W-:Y:S02]  /*04e0*/  IADD3.X R31, R11, R5, RZ, P0, P1 ;  /* 0x000000050b1f7210 */ /* 0x000fe400007e24ff */
[----:B------:R-:W-:Y:S01]  /*04f0*/  IADD3 R4, P0, P1, R2, R15, R13 ;  /* 0x0000000f02047210 */ /* 0x000fe2000791e00d */
[----:B------:R1:W2:Y:S01]  /*0500*/  LDG.E.EL R24, desc[UR4][R18.64] ;  /* 0x0000000412187981 */ /* 0x0002a2000c2e1900 */
[----:B------:R-:W-:Y:S01]  /*0510*/  IADD3.X R13, R0, R14, RZ, P3, P2 ;  /* 0x0000000e000d7210 */ /* 0x000fe20001fe44ff */
[----:B------:R-:W-:Y:S01]  /*0520*/  IMAD.WIDE R22, R20, 0x4, R22 ;  /* 0x0000000414167825 */ /* 0x000fe200078e0216 */
[----:B------:R-:W-:-:S03]  /*0530*/  IADD3.X R5, R0, R5, RZ, P0, P1 ;  /* 0x0000000500057210 */ /* 0x000fc600007e24ff */
[C---:B------:R-:W-:Y:S02]  /*0540*/  IMAD.WIDE R12, R20.reuse, 0x4, R12 ;  /* 0x00000004140c7825 */ /* 0x040fe400078e020c */
[----:B------:R-:W3:Y:S01]  /*0550*/  LDG.E.EL R22, desc[UR4][R22.64] ;  /* 0x0000000416167981 */ /* 0x000ee2000c2e1900 */
[----:B-1----:R-:W1:Y:S01]  /*0560*/  LDC.64 R18, c[0x0][0x230] ;  /* 0x00008c00ff127b82 */ /* 0x002e620000000a00 */
[----:B------:R-:W-:-:S04]  /*0570*/  IMAD.WIDE R14, R20, 0x4, R4 ;  /* 0x00000004140e7825 */ /* 0x000fc800078e0204 */
[C---:B------:R-:W-:Y:S01]  /*0580*/  IMAD.WIDE R4, R25.reuse, 0x8, R8 ;  /* 0x0000000819047825 */ /* 0x040fe200078e0208 */
[----:B------:R-:W-:Y:S01]  /*0590*/  SHF.R.U32.HI R8, RZ, 0x1b, R7 ;  /* 0x0000001bff087819 */ /* 0x000fe20000011607 */
[----:B------:R-:W3:Y:S04]  /*05a0*/  LDG.E.EL R9, desc[UR4][R14.64] ;  /* 0x000000040e097981 */ /* 0x000ee8000c2e1900 */
[----:B------:R4:W5:Y:S01]  /*05b0*/  LDG.E.EL R23, desc[UR4][R12.64] ;  /* 0x000000040c177981 */ /* 0x000962000c2e1900 */
[----:B------:R-:W-:Y:S01]  /*05c0*/  LOP3.LUT R8, R8, 0x10, RZ, 0xc0, !PT ;  /* 0x0000001008087812 */ /* 0x000fe200078ec0ff */
[----:B----4-:R-:W-:Y:S01]  /*05d0*/  IMAD.WIDE R12, R25, 0x8, R26 ;  /* 0x00000008190c7825 */ /* 0x010fe200078e021a */
[----:B------:R-:W-:-:S04]  /*05e0*/  LEA R25, P0, R6, UR6, 0x2 ;  /* 0x0000000606197c11 */ /* 0x000fc8000f8010ff */
[----:B------:R-:W-:Y:S02]  /*05f0*/  LEA.HI.X R7, R6, UR7, R7, 0x2, P0 ;  /* 0x0000000706077c11 */ /* 0x000fe400080f1407 */
[----:B------:R-:W-:Y:S01]  /*0600*/  IADD3 R14, P0, P1, R10, R25, R8 ;  /* 0x000000190a0e7210 */ /* 0x000fe2000791e008 */
[----:B------:R-:W-:-:S03]  /*0610*/  IMAD.WIDE R28, R21, 0x4, R28 ;  /* 0x00000004151c7825 */ /* 0x000fc600078e021c */
[----:B------:R-:W-:Y:S01]  /*0620*/  IADD3.X R15, R11, R7, RZ, P0, P1 ;  /* 0x000000070b0f7210 */ /* 0x000fe200007e24ff */
[----:B------:R-:W-:Y:S02]  /*0630*/  IMAD.WIDE R30, R21, 0x4, R30 ;  /* 0x00000004151e7825 */ /* 0x000fe400078e021e */
[----:B------:R-:W4:Y:S02]  /*0640*/  LDG.E.EL R28, desc[UR4][R28.64] ;  /* 0x000000041c1c7981 */ /* 0x000f24000c2e1900 */
[----:B-1----:R-:W-:-:S04]  /*0650*/  IMAD.WIDE R18, R16, 0x4, R18 ;  /* 0x0000000410127825 */ /* 0x002fc800078e0212 */
[----:B------:R-:W-:Y:S01]  /*0660*/  IMAD.WIDE R14, R21, 0x4, R14 ;  /* 0x00000004150e7825 */ /* 0x000fe200078e020e */
[----:B------:R-:W-:Y:S01]  /*0670*/  IADD3 R6, P0, P1, R2, R25, R8 ;  /* 0x0000001902067210 */ /* 0x000fe2000791e008 */
[----:B------:R-:W2:Y:S04]  /*0680*/  LDG.E.EL.128 R16, desc[UR4][R18.64] ;  /* 0x0000000412107981 */ /* 0x000ea8000c2e1d00 */
[----:B------:R-:W4:Y:S04]  /*0690*/  LDG.E.EL R29, desc[UR4][R30.64] ;  /* 0x000000041e1d7981 */ /* 0x000f28000c2e1900 */
[----:B------:R-:W2:Y:S01]  /*06a0*/  LDG.E.EL R25, desc[UR4][R14.64] ;  /* 0x000000040e197981 */ /* 0x000ea2000c2e1900 */
[----:B------:R-:W-:-:S03]  /*06b0*/  IADD3.X R7, R0, R7, RZ, P0, P1 ;  /* 0x0000000700077210 */ /* 0x000fc600007e24ff */
[----:B------:R-:W5:Y:S01]  /*06c0*/  LDG.E.EL.128 R12, desc[UR4][R12.64] ;  /* 0x000000040c0c7981 */ /* 0x000f62000c2e1d00 */
[----:B------:R-:W-:-:S05]  /*06d0*/  IMAD.WIDE R6, R20, 0x4, R6 ;  /* 0x0000000414067825 */ /* 0x000fca00078e0206 */
[----:B------:R-:W5:Y:S04]  /*06e0*/  LDG.E.EL R26, desc[UR4][R6.64] ;  /* 0x00000004061a7981 */ /* 0x000f68000c2e1900 */
[----:B------:R-:W5:Y:S01]  /*06f0*/  LDG.E.EL.128 R4, desc[UR4][R4.64] ;  /* 0x0000000404047981 */ /* 0x000f62000c2e1d00 */
[----:B---3--:R-:W-:Y:S01]  /*0700*/  FADD R9, -R22, R9 ;  /* 0x0000000916097221 */ /* 0x008fe20000000100 */
[----:B----4-:R-:W-:-:S04]  /*0710*/  FADD R29, -R28, R29 ;  /* 0x0000001d1c1d7221 */ /* 0x010fc80000000100 */
[C---:B--2---:R-:W-:Y:S01]  /*0720*/  FFMA R8, R16.reuse, R29, R28 ;  /* 0x0000001d10087223 */ /* 0x044fe2000000001c */
[----:B------:R-:W-:Y:S01]  /*0730*/  FFMA R16, R16, R9, R22 ;  /* 0x0000000910107223 */ /* 0x000fe20000000016 */
[--C-:B-----5:R-:W-:Y:S02]  /*0740*/  SHF.R.U32.HI R29, RZ, 0x1b, R13.reuse ;  /* 0x0000001bff1d7819 */ /* 0x120fe4000001160d */
[C---:B------:R-:W-:Y:S02]  /*0750*/  LEA R28, P0, R12.reuse, UR6, 0x2 ;  /* 0x000000060c1c7c11 */ /* 0x040fe4000f8010ff */
[----:B------:R-:W-:Y:S02]  /*0760*/  LOP3.LUT R29, R29, 0x10, RZ, 0xc0, !PT ;  /* 0x000000101d1d7812 */ /* 0x000fe400078ec0ff */
[----:B------:R-:W-:Y:S02]  /*0770*/  LEA.HI.X R9, R12, UR7, R13, 0x2, P0 ;  /* 0x000000070c097c11 */ /* 0x000fe400080f140d */
[----:B------:R-:W-:-:S02]  /*0780*/  IADD3 R12, P0, P1, R10, R28, R29 ;  /* 0x0000001c0a0c7210 */ /* 0x000fc4000791e01d */
[----:B------:R-:W-:Y:S02]  /*0790*/  IADD3 R28, P2, P3, R2, R28, R29 ;  /* 0x0000001c021c7210 */ /* 0x000fe40007b5e01d */
[-C--:B------:R-:W-:Y:S02]  /*07a0*/  IADD3.X R13, R11, R9.reuse, RZ, P0, P1 ;  /* 0x000000090b0d7210 */ /* 0x080fe400007e24ff */
[----:B------:R-:W-:Y:S01]  /*07b0*/  IADD3.X R29, R0, R9, RZ, P2, P3 ;  /* 0x00000009001d7210 */ /* 0x000fe200017e64ff */
[----:B------:R-:W-:Y:S01]  /*07c0*/  FADD R9, -R24, R25 ;  /* 0x0000001918097221 */ /* 0x000fe20000000100 */
[----:B------:R-:W-:Y:S01]  /*07d0*/  FADD R26, -R23, R26 ;  /* 0x0000001a171a7221 */ /* 0x000fe20000000100 */
[----:B------:R-:W-:Y:S02]  /*07e0*/  SHF.R.U32.HI R25, RZ, 0x1b, R15 ;  /* 0x0000001bff197819 */ /* 0x000fe4000001160f */
[C---:B------:R-:W-:Y:S01]  /*07f0*/  FFMA R9, R17.reuse, R9, R24 ;  /* 0x0000000911097223 */ /* 0x040fe20000000018 */
[----:B------:R-:W-:Y:S01]  /*0800*/  SHF.R.U32.HI R22, RZ, 0x1b, R5 ;  /* 0x0000001bff167819 */ /* 0x000fe20000011605 */
[----:B------:R-:W-:Y:S01]  /*0810*/  FFMA R17, R17, R26, R23 ;  /* 0x0000001a11117223 */ /* 0x000fe20000000017 */
[----:B------:R-:W-:-:S02]  /*0820*/  LEA R24, P1, R4, UR6, 0x2 ;  /* 0x0000000604187c11 */ /* 0x000fc4000f8210ff */
[----:B------:R-:W-:Y:S02]  /*0830*/  LEA R23, P0, R14, UR6, 0x2 ;  /* 0x000000060e177c11 */ /* 0x000fe4000f8010ff */
[----:B------:R-:W-:Y:S02]  /*0840*/  LOP3.LUT R25, R25, 0x10, RZ, 0xc0, !PT ;  /* 0x0000001019197812 */ /* 0x000fe400078ec0ff */
[----:B------:R-:W-:Y:S02]  /*0850*/  LOP3.LUT R22, R22, 0x10, RZ, 0xc0, !PT ;  /* 0x0000001016167812 */ /* 0x000fe400078ec0ff */
[----:B------:R-:W-:Y:S02]  /*0860*/  LEA.HI.X R27, R4, UR7, R5, 0x2, P1 ;  /* 0x00000007041b7c11 */ /* 0x000fe400088f1405 */
[----:B------:R-:W-:Y:S02]  /*0870*/  LEA.HI.X R26, R14, UR7, R15, 0x2, P0 ;  /* 0x000000070e1a7c11 */ /* 0x000fe400080f140f */
[----:B------:R-:W-:-:S02]  /*0880*/  IADD3 R4, P2, P3, R10, R23, R25 ;  /* 0x000000170a047210 */ /* 0x000fc40007b5e019 */
[----:B------:R-:W-:Y:S02]  /*0890*/  IADD3 R14, P4, P5, R10, R24, R22 ;  /* 0x000000180a0e7210 */ /* 0x000fe40007d9e016 */
[C---:B------:R-:W-:Y:S02]  /*08a0*/  IADD3.X R5, R11.reuse, R26, RZ, P2, P3 ;  /* 0x0000001a0b057210 */ /* 0x040fe400017e64ff */
[----:B------:R-:W-:Y:S01]  /*08b0*/  IADD3.X R15, R11, R27, RZ, P4, P5 ;  /* 0x0000001b0b0f7210 */ /* 0x000fe200027ea4ff */
[----:B------:R-:W-:Y:S01]  /*08c0*/  IMAD.WIDE R4, R21, 0x4, R4 ;  /* 0x0000000415047825 */ /* 0x000fe200078e0204 */
[----:B------:R-:W-:-:S03]  /*08d0*/  IADD3 R22, P0, P1, R2, R24, R22 ;  /* 0x0000001802167210 */ /* 0x000fc6000791e016 */
[C---:B------:R-:W-:Y:S01]  /*08e0*/  IMAD.WIDE R14, R21.reuse, 0x4, R14 ;  /* 0x00000004150e7825 */ /* 0x040fe200078e020e */
[----:B------:R-:W-:Y:S01]  /*08f0*/  SHF.R.U32.HI R24, RZ, 0x1b, R7 ;  /* 0x0000001bff187819 */ /* 0x000fe20000011607 */
[----:B------:R-:W2:Y:S02]  /*0900*/  LDG.E.EL R4, desc[UR4][R4.64] ;  /* 0x0000000404047981 */ /* 0x000ea4000c2e1900 */
[----:B------:R-:W-:-:S04]  /*0910*/  IMAD.WIDE R12, R21, 0x4, R12 ;  /* 0x00000004150c7825 */ /* 0x000fc800078e020c */
[----:B------:R-:W-:Y:S02]  /*0920*/  IMAD.WIDE R28, R20, 0x4, R28 ;  /* 0x00000004141c7825 */ /* 0x000fe400078e021c */
[----:B------:R-:W3:Y:S04]  /*0930*/  LDG.E.EL R12, desc[UR4][R12.64] ;  /* 0x000000040c0c7981 */ /* 0x000ee8000c2e1900 */
[----:B------:R1:W3:Y:S04]  /*0940*/  LDG.E.EL R5, desc[UR4][R14.64] ;  /* 0x000000040e057981 */ /* 0x0002e8000c2e1900 */
[----:B------:R4:W5:Y:S01]  /*0950*/  LDG.E.EL R13, desc[UR4][R28.64] ;  /* 0x000000041c0d7981 */ /* 0x000962000c2e1900 */
[----:B-1----:R-:W-:-:S02]  /*0960*/  LOP3.LUT R15, R24, 0x10, RZ, 0xc0, !PT ;  /* 0x00000010180f7812 */ /* 0x002fc400078ec0ff */
[----:B------:R-:W-:-:S04]  /*0970*/  LEA R14, P2, R6, UR6, 0x2 ;  /* 0x00000006060e7c11 */ /* 0x000fc8000f8410ff */
[----:B------:R-:W-:Y:S02]  /*0980*/  LEA.HI.X R6, R6, UR7, R7, 0x2, P2 ;  /* 0x0000000706067c11 */ /* 0x000fe400090f1407 */
[----:B------:R-:W-:Y:S02]  /*0990*/  IADD3 R10, P4, P5, R10, R14, R15 ;  /* 0x0000000e0a0a7210 */ /* 0x000fe40007d9e00f */
[C---:B------:R-:W-:Y:S02]  /*09a0*/  IADD3 R24, P2, P3, R2.reuse, R23, R25 ;  /* 0x0000001702187210 */ /* 0x040fe40007b5e019 */
[----:B------:R-:W-:Y:S02]  /*09b0*/  IADD3.X R11, R11, R6, RZ, P4, P5 ;  /* 0x000000060b0b7210 */ /* 0x000fe400027ea4ff */
[----:B----4-:R-:W-:Y:S02]  /*09c0*/  IADD3 R28, P4, P5, R2, R14, R15 ;  /* 0x0000000e021c7210 */ /* 0x010fe40007d9e00f */
[----:B------:R-:W-:-:S02]  /*09d0*/  IADD3.X R25, R0, R26, RZ, P2, P3 ;  /* 0x0000001a00197210 */ /* 0x000fc400017e64ff */
[C---:B------:R-:W-:Y:S02]  /*09e0*/  IADD3.X R23, R0.reuse, R27, RZ, P0, P1 ;  /* 0x0000001b00177210 */ /* 0x040fe400007e24ff */
[----:B------:R-:W-:Y:S01]  /*09f0*/  IADD3.X R29, R0, R6, RZ, P4, P5 ;  /* 0x00000006001d7210 */ /* 0x000fe200027ea4ff */
[----:B------:R-:W-:Y:S02]  /*0a00*/  IMAD.WIDE R6, R21, 0x4, R10 ;  /* 0x0000000415067825 */ /* 0x000fe400078e020a */
[----:B------:R-:W1:Y:S02]  /*0a10*/  LDC.64 R10, c[0x0][0x238] ;  /* 0x00008e00ff0a7b82 */ /* 0x000e640000000a00 */
[C---:B------:R-:W-:Y:S02]  /*0a20*/  IMAD.WIDE R24, R20.reuse, 0x4, R24 ;  /* 0x0000000414187825 */ /* 0x040fe400078e0218 */
[----:B------:R-:W2:Y:S02]  /*0a30*/  LDG.E.EL R7, desc[UR4][R6.64] ;  /* 0x0000000406077981 */ /* 0x000ea4000c2e1900 */
[----:B------:R-:W-:-:S02]  /*0a40*/  IMAD.WIDE R22, R20, 0x4, R22 ;  /* 0x0000000414167825 */ /* 0x000fc400078e0216 */
[----:B------:R-:W4:Y:S02]  /*0a50*/  LDG.E.EL R24, desc[UR4][R24.64] ;  /* 0x0000000418187981 */ /* 0x000f24000c2e1900 */
[----:B------:R-:W-:Y:S02]  /*0a60*/  IMAD.WIDE R28, R20, 0x4, R28 ;  /* 0x00000004141c7825 */ /* 0x000fe400078e021c */
[----:B------:R-:W5:Y:S04]  /*0a70*/  LDG.E.EL R22, desc[UR4][R22.64] ;  /* 0x0000000416167981 */ /* 0x000f68000c2e1900 */
[----:B------:R-:W4:Y:S01]  /*0a80*/  LDG.E.EL R29, desc[UR4][R28.64] ;  /* 0x000000041c1d7981 */ /* 0x000f22000c2e1900 */
[----:B-1----:R-:W-:-:S04]  /*0a90*/  IMAD.WIDE R2, R3, 0x4, R10 ;  /* 0x0000000403027825 */ /* 0x002fc800078e020a */
[----:B---3--:R-:W-:-:S04]  /*0aa0*/  FADD R5, -R12, R5 ;  /* 0x000000050c057221 */ /* 0x008fc80000000100 */
[----:B------:R-:W-:Y:S01]  /*0ab0*/  FFMA R10, R18, R5, R12 ;  /* 0x00000005120a7223 */ /* 0x000fe2000000000c */
[----:B--2---:R-:W-:-:S04]  /*0ac0*/  FADD R11, -R4, R7 ;  /* 0x00000007040b7221 */ /* 0x004fc80000000100 */
[----:B------:R-:W-:Y:S01]  /*0ad0*/  FFMA R11, R19, R11, R4 ;  /* 0x0000000b130b7223 */ /* 0x000fe20000000004 */
[----:B-----5:R-:W-:Y:S01]  /*0ae0*/  FADD R0, -R13, R22 ;  /* 0x000000160d007221 */ /* 0x020fe20000000100 */
[----:B----4-:R-:W-:-:S03]  /*0af0*/  FADD R15, -R24, R29 ;  /* 0x0000001d180f7221 */ /* 0x010fc60000000100 */
[----:B------:R-:W-:Y:S01]  /*0b00*/  FFMA R18, R18, R0, R13 ;  /* 0x0000000012127223 */ /* 0x000fe2000000000d */
[----:B------:R-:W-:Y:S01]  /*0b10*/  FFMA R19, R19, R15, R24 ;  /* 0x0000000f13137223 */ /* 0x000fe20000000018 */
[----:B------:R-:W-:Y:S04]  /*0b20*/  STG.E.128 desc[UR4][R2.64], R8 ;  /* 0x0000000802007986 */ /* 0x000fe8000c101d04 */
[----:B------:R-:W-:Y:S01]  /*0b30*/  STG.E.128 desc[UR4][R2.64+0x800], R16 ;  /* 0x0008001002007986 */ /* 0x000fe2000c101d04 */
[----:B------:R-:W-:Y:S05]  /*0b40*/  EXIT ;  /* 0x000000000000794d */ /* 0x000fea0003800000 */
.L_x_0:
[----:B------:R-:W-:-:S00]  /*0b50*/  BRA `(.L_x_0) ;  /* 0xfffffffc00fc7947 */ /* 0x000fc0000383ffff */
[----:B------:R-:W-:-:S00]  /*0b60*/  NOP ;  /* 0x0000000000007918 */ /* 0x000fc00000000000 */
        /* <DEDUP_REMOVED lines=9> */
.L_x_1:


//--------------------- .nv.constant0.triton_poi_fused__unsafe_index_add_mul_sub_12 --------------------------
	.section	.nv.constant0.triton_poi_fused__unsafe_index_add_mul_sub_12,"a",@progbits
	.sectionflags	@""
	.align	4
.nv.constant0.triton_poi_fused__unsafe_index_add_mul_sub_12:
	.zero		580
